//
// Generated by NVIDIA NVVM Compiler
//
// Compiler Build ID: CL-36424714
// Cuda compilation tools, release 13.0, V13.0.88
// Based on NVVM 20.0.0
//

.version 9.0
.target sm_100
.address_size 64

	// .globl	_Z11stackKernelPiS_i
// _ZZ11stackKernelPiS_iE1s has been demoted

.visible .entry _Z11stackKernelPiS_i(
	.param .u64 .ptr .align 1 _Z11stackKernelPiS_i_param_0,
	.param .u64 .ptr .align 1 _Z11stackKernelPiS_i_param_1,
	.param .u32 _Z11stackKernelPiS_i_param_2
)
{
	.reg .pred 	%p<6>;
	.reg .b32 	%r<11>;
	.reg .b64 	%rd<12>;
	// demoted variable
	.shared .align 8 .b8 _ZZ11stackKernelPiS_iE1s[16];
	ld.param.u64 	%rd1, [_Z11stackKernelPiS_i_param_0];
	ld.param.u64 	%rd2, [_Z11stackKernelPiS_i_param_1];
	ld.param.u32 	%r5, [_Z11stackKernelPiS_i_param_2];
	mov.u32 	%r1, %tid.x;
	setp.ne.s32 	%p1, %r1, 0;
	@%p1 bra 	$L__BB0_2;
	st.shared.u64 	[_ZZ11stackKernelPiS_iE1s], %rd1;
	mov.b32 	%r6, -1;
	st.shared.v2.u32 	[_ZZ11stackKernelPiS_iE1s+8], {%r6, %r5};
$L__BB0_2:
	bar.sync 	0;
	mov.u32 	%r7, %ctaid.x;
	mov.u32 	%r8, %ntid.x;
	mad.lo.s32 	%r2, %r7, %r8, %r1;
	setp.ge.s32 	%p2, %r2, %r5;
	@%p2 bra 	$L__BB0_5;
	atom.shared.add.u32 	%r3, [_ZZ11stackKernelPiS_iE1s+8], 1;
	ld.shared.u32 	%r9, [_ZZ11stackKernelPiS_iE1s+12];
	setp.ge.s32 	%p3, %r3, %r9;
	@%p3 bra 	$L__BB0_5;
	ld.shared.u64 	%rd3, [_ZZ11stackKernelPiS_iE1s];
	mul.wide.s32 	%rd4, %r3, 4;
	add.s64 	%rd5, %rd3, %rd4;
	st.u32 	[%rd5], %r2;
$L__BB0_5:
	setp.ge.s32 	%p4, %r2, %r5;
	bar.sync 	0;
	@%p4 bra 	$L__BB0_8;
	atom.shared.add.u32 	%r4, [_ZZ11stackKernelPiS_iE1s+8], -1;
	setp.lt.s32 	%p5, %r4, 0;
	@%p5 bra 	$L__BB0_8;
	ld.shared.u64 	%rd6, [_ZZ11stackKernelPiS_iE1s];
	mul.wide.u32 	%rd7, %r4, 4;
	add.s64 	%rd8, %rd6, %rd7;
	ld.u32 	%r10, [%rd8];
	cvta.to.global.u64 	%rd9, %rd2;
	mul.wide.s32 	%rd10, %r2, 4;
	add.s64 	%rd11, %rd9, %rd10;
	st.global.u32 	[%rd11], %r10;
$L__BB0_8:
	ret;

}


// ===== COMPILED SASS (sm_100) =====

	.target	sm_100

	.elftype	@"ET_EXEC"


//--------------------- .note.nv.tkinfo           --------------------------
	.section	.note.nv.tkinfo,"",@"SHT_NOTE"
	.sectionflags	@"SHF_NOTE_NV_TKINFO"
	.tkinfo
        /*0018*/ 	.word	0x00000002
        /*0030*/ 	.string	""
        /*0030*/ 	.string	"ptxas"
        /*0030*/ 	.string	"Cuda compilation tools, release 13.0, V13.0.88"
        /*0030*/ 	.string	"Build cuda_13.0.r13.0/compiler.36424714_0"
        /*0030*/ 	.string	"-arch sm_100 -m 64 "



//--------------------- .note.nv.cuinfo           --------------------------
	.section	.note.nv.cuinfo,"",@"SHT_NOTE"
	.sectionflags	@"SHF_NOTE_NV_CUINFO"
        /*0018*/ 	.short	0x0002
        /*001a*/ 	.short	0x0064
        /*001c*/ 	.short	0x0082
	.zero		2


//--------------------- .nv.info                  --------------------------
	.section	.nv.info,"",@"SHT_CUDA_INFO"
	.align	4


	//----- nvinfo : EIATTR_REGCOUNT
	.align		4
        /*0000*/ 	.byte	0x04, 0x2f
        /*0002*/ 	.short	(.L_1 - .L_0)
	.align		4
.L_0:
        /*0004*/ 	.word	index@(_Z11stackKernelPiS_i)
        /*0008*/ 	.word	0x0000000c


	//----- nvinfo : EIATTR_FRAME_SIZE
	.align		4
.L_1:
        /*000c*/ 	.byte	0x04, 0x11
        /*000e*/ 	.short	(.L_3 - .L_2)
	.align		4
.L_2:
        /*0010*/ 	.word	index@(_Z11stackKernelPiS_i)
        /*0014*/ 	.word	0x00000000


	//----- nvinfo : EIATTR_MIN_STACK_SIZE
	.align		4
.L_3:
        /*0018*/ 	.byte	0x04, 0x12
        /*001a*/ 	.short	(.L_5 - .L_4)
	.align		4
.L_4:
        /*001c*/ 	.word	index@(_Z11stackKernelPiS_i)
        /*0020*/ 	.word	0x00000000
.L_5:


//--------------------- .nv.compat                --------------------------
	.section	.nv.compat,"",@"SHT_CUDA_COMPAT_INFO"
	.align	4
        /*0000*/ 	.byte	0x02, 0x09, 0x00, 0x00, 0x02, 0x02, 0x01, 0x00, 0x02, 0x05, 0x05, 0x00, 0x03, 0x07, 0x01, 0x01
        /*0010*/ 	.byte	0x02, 0x03, 0x00, 0x00, 0x02, 0x06, 0x01, 0x00, 0x04, 0x0b, 0x08, 0x00, 0x09, 0x00, 0x00, 0x00
        /*0020*/ 	.byte	0x00, 0x00, 0x00, 0x00


//--------------------- .nv.info._Z11stackKernelPiS_i --------------------------
	.section	.nv.info._Z11stackKernelPiS_i,"",@"SHT_CUDA_INFO"
	.sectionflags	@""
	.align	4


	//----- nvinfo : EIATTR_CUDA_API_VERSION
	.align		4
        /*0000*/ 	.byte	0x04, 0x37
        /*0002*/ 	.short	(.L_7 - .L_6)
.L_6:
        /*0004*/ 	.word	0x00000082


	//----- nvinfo : EIATTR_KPARAM_INFO
	.align		4
.L_7:
        /*0008*/ 	.byte	0x04, 0x17
        /*000a*/ 	.short	(.L_9 - .L_8)
.L_8:
        /*000c*/ 	.word	0x00000000
        /*0010*/ 	.short	0x0002
        /*0012*/ 	.short	0x0010
        /*0014*/ 	.byte	0x00, 0xf0, 0x11, 0x00


	//----- nvinfo : EIATTR_KPARAM_INFO
	.align		4
.L_9:
        /*0018*/ 	.byte	0x04, 0x17
        /*001a*/ 	.short	(.L_11 - .L_10)
.L_10:
        /*001c*/ 	.word	0x00000000
        /*0020*/ 	.short	0x0001
        /*0022*/ 	.short	0x0008
        /*0024*/ 	.byte	0x00, 0xf5, 0x21, 0x00


	//----- nvinfo : EIATTR_KPARAM_INFO
	.align		4
.L_11:
        /*0028*/ 	.byte	0x04, 0x17
        /*002a*/ 	.short	(.L_13 - .L_12)
.L_12:
        /*002c*/ 	.word	0x00000000
        /*0030*/ 	.short	0x0000
        /*0032*/ 	.short	0x0000
        /*0034*/ 	.byte	0x00, 0xf5, 0x21, 0x00


	//----- nvinfo : EIATTR_SPARSE_MMA_MASK
	.align		4
.L_13:
        /*0038*/ 	.byte	0x03, 0x50
        /*003a*/ 	.short	0x0000


	//----- nvinfo : EIATTR_MAXREG_COUNT
	.align		4
        /*003c*/ 	.byte	0x03, 0x1b
        /*003e*/ 	.short	0x00ff


	//----- nvinfo : EIATTR_NUM_BARRIERS
	.align		4
        /*0040*/ 	.byte	0x02, 0x4c
        /*0042*/ 	.byte	0x01
	.zero		1


	//----- nvinfo : EIATTR_MERCURY_ISA_VERSION
	.align		4
        /*0044*/ 	.byte	0x03, 0x5f
        /*0046*/ 	.short	0x0101


	//----- nvinfo : EIATTR_INT_WARP_WIDE_INSTR_OFFSETS
	.align		4
        /*0048*/ 	.byte	0x04, 0x31
        /*004a*/ 	.short	(.L_15 - .L_14)


	//   ....[0]....
.L_14:
        /*004c*/ 	.word	0x00000150


	//   ....[1]....
        /*0050*/ 	.word	0x000001f0


	//   ....[2]....
        /*0054*/ 	.word	0x000002b0


	//   ....[3]....
        /*0058*/ 	.word	0x00000360


	//----- nvinfo : EIATTR_VRC_CTA_INIT_COUNT
	.align		4
.L_15:
        /*005c*/ 	.byte	0x02, 0x4a
	.zero		1
	.zero		1


	//----- nvinfo : EIATTR_EXIT_INSTR_OFFSETS
	.align		4
        /*0060*/ 	.byte	0x04, 0x1c
        /*0062*/ 	.short	(.L_17 - .L_16)


	//   ....[0]....
.L_16:
        /*0064*/ 	.word	0x00000280


	//   ....[1]....
        /*0068*/ 	.word	0x00000390


	//   ....[2]....
        /*006c*/ 	.word	0x00000400


	//----- nvinfo : EIATTR_CRS_STACK_SIZE
	.align		4
.L_17:
        /*0070*/ 	.byte	0x04, 0x1e
        /*0072*/ 	.short	(.L_19 - .L_18)
.L_18:
        /*0074*/ 	.word	0x00000000


	//----- nvinfo : EIATTR_CBANK_PARAM_SIZE
	.align		4
.L_19:
        /*0078*/ 	.byte	0x03, 0x19
        /*007a*/ 	.short	0x0014


	//----- nvinfo : EIATTR_PARAM_CBANK
	.align		4
        /*007c*/ 	.byte	0x04, 0x0a
        /*007e*/ 	.short	(.L_21 - .L_20)
	.align		4
.L_20:
        /*0080*/ 	.word	index@(.nv.constant0._Z11stackKernelPiS_i)
        /*0084*/ 	.short	0x0380
        /*0086*/ 	.short	0x0014


	//----- nvinfo : EIATTR_SW_WAR
	.align		4
.L_21:
        /*0088*/ 	.byte	0x04, 0x36
        /*008a*/ 	.short	(.L_23 - .L_22)
.L_22:
        /*008c*/ 	.word	0x00000008
.L_23:


//--------------------- .nv.callgraph             --------------------------
	.section	.nv.callgraph,"",@"SHT_CUDA_CALLGRAPH"
	.align	4
	.sectionentsize	8
	.align		4
        /*0000*/ 	.word	0x00000000
	.align		4
        /*0004*/ 	.word	0xffffffff
	.align		4
        /*0008*/ 	.word	0x00000000
	.align		4
        /*000c*/ 	.word	0xfffffffe
	.align		4
        /*0010*/ 	.word	0x00000000
	.align		4
        /*0014*/ 	.word	0xfffffffd
	.align		4
        /*0018*/ 	.word	0x00000000
	.align		4
        /*001c*/ 	.word	0xfffffffc


//--------------------- .text._Z11stackKernelPiS_i --------------------------
	.section	.text._Z11stackKernelPiS_i,"ax",@progbits
	.align	128
        .global         _Z11stackKernelPiS_i
        .type           _Z11stackKernelPiS_i,@function
        .size           _Z11stackKernelPiS_i,(.L_x_3 - _Z11stackKernelPiS_i)
        .other          _Z11stackKernelPiS_i,@"STO_CUDA_ENTRY STV_DEFAULT"
_Z11stackKernelPiS_i:
.text._Z11stackKernelPiS_i:
[----:B------:R-:W-:Y:S01]  /*0000*/  LDC R1, c[0x0][0x37c] ;  /* 0x0000df00ff017b82 */ /* 0x000fe20000000800 */
[----:B------:R-:W0:Y:S07]  /*0010*/  S2R R0, SR_TID.X ;  /* 0x0000000000007919 */ /* 0x000e2e0000002100 */
[----:B------:R-:W1:Y:S01]  /*0020*/  S2UR UR4, SR_CTAID.X ;  /* 0x00000000000479c3 */ /* 0x000e620000002500 */
[----:B------:R-:W2:Y:S01]  /*0030*/  LDCU.64 UR6, c[0x0][0x358] ;  /* 0x00006b00ff0677ac */ /* 0x000ea20008000a00 */
[----:B------:R-:W-:Y:S06]  /*0040*/  BSSY.RECONVERGENT B0, `(.L_x_0) ;  /* 0x0000022000007945 */ /* 0x000fec0003800200 */
[----:B------:R-:W1:Y:S08]  /*0050*/  LDC R7, c[0x0][0x360] ;  /* 0x0000d800ff077b82 */ /* 0x000e700000000800 */
[----:B------:R-:W3:Y:S01]  /*0060*/  LDC R9, c[0x0][0x390] ;  /* 0x0000e400ff097b82 */ /* 0x000ee20000000800 */
[----:B0-----:R-:W-:Y:S01]  /*0070*/  ISETP.NE.AND P1, PT, R0, RZ, PT ;  /* 0x000000ff0000720c */ /* 0x001fe20003f25270 */
[----:B-1----:R-:W-:-:S05]  /*0080*/  IMAD R0, R7, UR4, R0 ;  /* 0x0000000407007c24 */ /* 0x002fca000f8e0200 */
[----:B---3--:R-:W-:-:S07]  /*0090*/  ISETP.GE.AND P0, PT, R0, R9, PT ;  /* 0x000000090000720c */ /* 0x008fce0003f06270 */
[----:B------:R-:W0:Y:S01]  /*00a0*/  @!P1 S2R R5, SR_CgaCtaId ;  /* 0x0000000000059919 */ /* 0x000e220000008800 */
[----:B------:R-:W1:Y:S01]  /*00b0*/  @!P1 LDC.64 R2, c[0x0][0x380] ;  /* 0x0000e000ff029b82 */ /* 0x000e620000000a00 */
[----:B------:R-:W-:Y:S01]  /*00c0*/  @!P1 MOV R4, 0x400 ;  /* 0x0000040000049802 */ /* 0x000fe20000000f00 */
[----:B------:R-:W-:-:S03]  /*00d0*/  @!P1 IMAD.MOV.U32 R8, RZ, RZ, -0x1 ;  /* 0xffffffffff089424 */ /* 0x000fc600078e00ff */
[----:B0-----:R-:W-:-:S05]  /*00e0*/  @!P1 LEA R5, R5, R4, 0x18 ;  /* 0x0000000405059211 */ /* 0x001fca00078ec0ff */
[----:B-1----:R0:W-:Y:S04]  /*00f0*/  @!P1 STS.64 [R5], R2 ;  /* 0x0000000205009388 */ /* 0x0021e80000000a00 */
[----:B------:R0:W-:Y:S01]  /*0100*/  @!P1 STS.64 [R5+0x8], R8 ;  /* 0x0000080805009388 */ /* 0x0001e20000000a00 */
[----:B------:R-:W-:Y:S06]  /*0110*/  BAR.SYNC.DEFER_BLOCKING 0x0 ;  /* 0x0000000000007b1d */ /* 0x000fec0000010000 */
[----:B--2---:R-:W-:Y:S05]  /*0120*/  @P0 BRA `(.L_x_1) ;  /* 0x00000000004c0947 */ /* 0x004fea0003800000 */
[----:B0-----:R-:W0:Y:S01]  /*0130*/  S2R R3, SR_LANEID ;  /* 0x0000000000037919 */ /* 0x001e220000000000 */
[----:B------:R-:W1:Y:S01]  /*0140*/  S2UR UR5, SR_CgaCtaId ;  /* 0x00000000000579c3 */ /* 0x000e620000008800 */
[----:B------:R-:W-:Y:S01]  /*0150*/  VOTEU.ANY UR8, UPT, PT ;  /* 0x0000000000087886 */ /* 0x000fe200038e0100 */
[----:B------:R-:W-:Y:S01]  /*0160*/  UMOV UR4, 0x400 ;  /* 0x0000040000047882 */ /* 0x000fe20000000000 */
[----:B------:R-:W0:Y:S08]  /*0170*/  FLO.U32 R6, UR8 ;  /* 0x0000000800067d00 */ /* 0x000e3000080e0000 */
[----:B------:R-:W2:Y:S01]  /*0180*/  POPC R4, UR8 ;  /* 0x0000000800047d09 */ /* 0x000ea20008000000 */
[----:B-1----:R-:W-:Y:S01]  /*0190*/  ULEA UR4, UR5, UR4, 0x18 ;  /* 0x0000000405047291 */ /* 0x002fe2000f8ec0ff */
[----:B0-----:R-:W-:-:S02]  /*01a0*/  ISETP.EQ.U32.AND P1, PT, R6, R3, PT ;  /* 0x000000030600720c */ /* 0x001fc40003f22070 */
[----:B------:R-:W0:Y:S11]  /*01b0*/  S2R R3, SR_LTMASK ;  /* 0x0000000000037919 */ /* 0x000e360000003900 */
[----:B--2---:R-:W1:Y:S04]  /*01c0*/  @P1 ATOMS.ADD R7, [UR4+0x8], R4 ;  /* 0x00000804ff07198c */ /* 0x004e680008000004 */
[----:B------:R-:W-:Y:S01]  /*01d0*/  LDS R2, [UR4+0xc] ;  /* 0x00000c04ff027984 */ /* 0x000fe20008000800 */
[----:B0-----:R-:W-:-:S03]  /*01e0*/  LOP3.LUT R8, R3, UR8, RZ, 0xc0, !PT ;  /* 0x0000000803087c12 */ /* 0x001fc6000f8ec0ff */
[----:B-1----:R-:W0:Y:S03]  /*01f0*/  SHFL.IDX PT, R5, R7, R6, 0x1f ;  /* 0x00001f0607057589 */ /* 0x002e2600000e0000 */
[----:B------:R-:W0:Y:S02]  /*0200*/  POPC R8, R8 ;  /* 0x0000000800087309 */ /* 0x000e240000000000 */
[----:B0-----:R-:W-:-:S05]  /*0210*/  IMAD.IADD R5, R5, 0x1, R8 ;  /* 0x0000000105057824 */ /* 0x001fca00078e0208 */
[----:B------:R-:W-:-:S13]  /*0220*/  ISETP.GE.AND P1, PT, R5, R2, PT ;  /* 0x000000020500720c */ /* 0x000fda0003f26270 */
[----:B------:R-:W0:Y:S02]  /*0230*/  @!P1 LDS.64 R2, [UR4] ;  /* 0x00000004ff029984 */ /* 0x000e240008000a00 */
[----:B0-----:R-:W-:-:S05]  /*0240*/  @!P1 IMAD.WIDE R2, R5, 0x4, R2 ;  /* 0x0000000405029825 */ /* 0x001fca00078e0202 */
[----:B------:R1:W-:Y:S02]  /*0250*/  @!P1 ST.E desc[UR6][R2.64], R0 ;  /* 0x0000000002009985 */ /* 0x0003e4000c101906 */
.L_x_1:
[----:B------:R-:W-:Y:S05]  /*0260*/  BSYNC.RECONVERGENT B0 ;  /* 0x0000000000007941 */ /* 0x000fea0003800200 */
.L_x_0:
[----:B------:R-:W-:Y:S06]  /*0270*/  BAR.SYNC.DEFER_BLOCKING 0x0 ;  /* 0x0000000000007b1d */ /* 0x000fec0000010000 */
[----:B------:R-:W-:Y:S05]  /*0280*/  @P0 EXIT ;  /* 0x000000000000094d */ /* 0x000fea0003800000 */
[----:B01----:R-:W0:Y:S01]  /*0290*/  S2R R3, SR_LANEID ;  /* 0x0000000000037919 */ /* 0x003e220000000000 */
[----:B------:R-:W1:Y:S01]  /*02a0*/  S2UR UR5, SR_CgaCtaId ;  /* 0x00000000000579c3 */ /* 0x000e620000008800 */
[----:B------:R-:W-:Y:S01]  /*02b0*/  VOTEU.ANY UR8, UPT, PT ;  /* 0x0000000000087886 */ /* 0x000fe200038e0100 */
[----:B------:R-:W-:Y:S01]  /*02c0*/  UMOV UR4, 0x400 ;  /* 0x0000040000047882 */ /* 0x000fe20000000000 */
[----:B------:R-:W0:Y:S01]  /*02d0*/  FLO.U32 R2, UR8 ;  /* 0x0000000800027d00 */ /* 0x000e2200080e0000 */
[----:B------:R-:W-:Y:S01]  /*02e0*/  UPOPC UR9, UR8 ;  /* 0x00000008000972bf */ /* 0x000fe20008000000 */
[----:B------:R-:W2:Y:S05]  /*02f0*/  S2R R4, SR_LTMASK ;  /* 0x0000000000047919 */ /* 0x000eaa0000003900 */
[----:B------:R-:W-:Y:S01]  /*0300*/  IMAD R6, RZ, RZ, -UR9 ;  /* 0x80000009ff067e24 */ /* 0x000fe2000f8e02ff */
[----:B-1----:R-:W-:Y:S01]  /*0310*/  ULEA UR4, UR5, UR4, 0x18 ;  /* 0x0000000405047291 */ /* 0x002fe2000f8ec0ff */
[----:B0-----:R-:W-:-:S02]  /*0320*/  ISETP.EQ.U32.AND P0, PT, R2, R3, PT ;  /* 0x000000030200720c */ /* 0x001fc40003f02070 */
[----:B--2---:R-:W-:-:S06]  /*0330*/  LOP3.LUT R4, R4, UR8, RZ, 0xc0, !PT ;  /* 0x0000000804047c12 */ /* 0x004fcc000f8ec0ff */
[----:B------:R-:W0:Y:S05]  /*0340*/  POPC R4, R4 ;  /* 0x0000000400047309 */ /* 0x000e2a0000000000 */
[----:B------:R-:W1:Y:S04]  /*0350*/  @P0 ATOMS.ADD R3, [UR4+0x8], R6 ;  /* 0x00000806ff03098c */ /* 0x000e680008000004 */
[----:B-1----:R-:W0:Y:S02]  /*0360*/  SHFL.IDX PT, R3, R3, R2, 0x1f ;  /* 0x00001f0203037589 */ /* 0x002e2400000e0000 */
[----:B0-----:R-:W-:-:S05]  /*0370*/  IMAD.IADD R5, R3, 0x1, -R4 ;  /* 0x0000000103057824 */ /* 0x001fca00078e0a04 */
[----:B------:R-:W-:-:S13]  /*0380*/  ISETP.GE.AND P0, PT, R5, RZ, PT ;  /* 0x000000ff0500720c */ /* 0x000fda0003f06270 */
[----:B------:R-:W-:Y:S05]  /*0390*/  @!P0 EXIT ;  /* 0x000000000000894d */ /* 0x000fea0003800000 */
[----:B------:R-:W0:Y:S02]  /*03a0*/  LDS.64 R2, [UR4] ;  /* 0x00000004ff027984 */ /* 0x000e240008000a00 */
[----:B0-----:R-:W-:Y:S02]  /*03b0*/  IMAD.WIDE.U32 R2, R5, 0x4, R2 ;  /* 0x0000000405027825 */ /* 0x001fe400078e0002 */
[----:B------:R-:W0:Y:S04]  /*03c0*/  LDC.64 R4, c[0x0][0x388] ;  /* 0x0000e200ff047b82 */ /* 0x000e280000000a00 */
[----:B------:R-:W2:Y:S01]  /*03d0*/  LD.E R3, desc[UR6][R2.64] ;  /* 0x0000000602037980 */ /* 0x000ea2000c101900 */
[----:B0-----:R-:W-:-:S05]  /*03e0*/  IMAD.WIDE R4, R0, 0x4, R4 ;  /* 0x0000000400047825 */ /* 0x001fca00078e0204 */
[----:B--2---:R-:W-:Y:S01]  /*03f0*/  STG.E desc[UR6][R4.64], R3 ;  /* 0x0000000304007986 */ /* 0x004fe2000c101906 */
[----:B------:R-:W-:Y:S05]  /*0400*/  EXIT ;  /* 0x000000000000794d */ /* 0x000fea0003800000 */
.L_x_2:
[----:B------:R-:W-:-:S00]  /*0410*/  BRA `(.L_x_2) ;  /* 0xfffffffc00fc7947 */ /* 0x000fc0000383ffff */
[----:B------:R-:W-:-:S00]  /*0420*/  NOP ;  /* 0x0000000000007918 */ /* 0x000fc00000000000 */
        /* <DEDUP_REMOVED lines=13> */
.L_x_3:


//--------------------- .nv.shared._Z11stackKernelPiS_i --------------------------
	.section	.nv.shared._Z11stackKernelPiS_i,"aw",@nobits
	.sectionflags	@""
	.align	8
.nv.shared._Z11stackKernelPiS_i:
	.zero		1040


//--------------------- .nv.shared.reserved.0     --------------------------
	.section	.nv.shared.reserved.0,"aw",@nobits
	.weak		__nv_reservedSMEM_offset_0_alias
	.size		__nv_reservedSMEM_offset_0_alias, 0, 64
	.other		__nv_reservedSMEM_offset_0_alias,@"STO_CUDA_RESERVED_SHARED STV_DEFAULT"
__nv_reservedSMEM_offset_0_alias:
	.zero		0
	.zero		64


//--------------------- .nv.constant0._Z11stackKernelPiS_i --------------------------
	.section	.nv.constant0._Z11stackKernelPiS_i,"a",@progbits
	.sectionflags	@""
	.align	4
.nv.constant0._Z11stackKernelPiS_i:
	.zero		916


//--------------------- SYMBOLS --------------------------

	.type		.nv.reservedSmem.offset0,@object
	.size		.nv.reservedSmem.offset0,0x4
	.type		.nv.reservedSmem.cap,@object
	.size		.nv.reservedSmem.cap,0x4
